//
// Generated by NVIDIA NVVM Compiler
//
// Compiler Build ID: CL-36424714
// Cuda compilation tools, release 13.0, V13.0.88
// Based on NVVM 20.0.0
//

.version 9.0
.target sm_100
.address_size 64

	// .globl	_Z21convolutionRowsKernelPfS_iii
.const .align 4 .b8 c_Kernel[68];
// _ZZ21convolutionRowsKernelPfS_iiiE6s_Data has been demoted
// _ZZ24convolutionColumnsKernelPfS_iiiE6s_Data has been demoted

.visible .entry _Z21convolutionRowsKernelPfS_iii(
	.param .u64 .ptr .align 1 _Z21convolutionRowsKernelPfS_iii_param_0,
	.param .u64 .ptr .align 1 _Z21convolutionRowsKernelPfS_iii_param_1,
	.param .u32 _Z21convolutionRowsKernelPfS_iii_param_2,
	.param .u32 _Z21convolutionRowsKernelPfS_iii_param_3,
	.param .u32 _Z21convolutionRowsKernelPfS_iii_param_4
)
{
	.reg .pred 	%p<3>;
	.reg .b32 	%r<19>;
	.reg .b32 	%f<96>;
	.reg .b64 	%rd<9>;
	// demoted variable
	.shared .align 4 .b8 _ZZ21convolutionRowsKernelPfS_iiiE6s_Data[4096];
	ld.param.u64 	%rd2, [_Z21convolutionRowsKernelPfS_iii_param_0];
	ld.param.u64 	%rd3, [_Z21convolutionRowsKernelPfS_iii_param_1];
	ld.param.u32 	%r4, [_Z21convolutionRowsKernelPfS_iii_param_2];
	ld.param.u32 	%r5, [_Z21convolutionRowsKernelPfS_iii_param_4];
	cvta.to.global.u64 	%rd4, %rd3;
	mov.u32 	%r6, %ctaid.x;
	shl.b32 	%r7, %r6, 6;
	mov.u32 	%r8, %tid.x;
	add.s32 	%r9, %r8, %r7;
	add.s32 	%r1, %r9, -32;
	mov.u32 	%r10, %ctaid.y;
	shl.b32 	%r11, %r10, 3;
	mov.u32 	%r12, %tid.y;
	add.s32 	%r13, %r11, %r12;
	mad.lo.s32 	%r2, %r5, %r13, %r1;
	mul.wide.s32 	%rd5, %r2, 4;
	add.s64 	%rd1, %rd4, %rd5;
	shl.b32 	%r14, %r12, 9;
	mov.u32 	%r15, _ZZ21convolutionRowsKernelPfS_iiiE6s_Data;
	add.s32 	%r16, %r15, %r14;
	ld.global.f32 	%f6, [%rd1+128];
	shl.b32 	%r17, %r8, 2;
	add.s32 	%r3, %r16, %r17;
	st.shared.f32 	[%r3+128], %f6;
	ld.global.f32 	%f7, [%rd1+256];
	st.shared.f32 	[%r3+256], %f7;
	setp.lt.s32 	%p1, %r1, 0;
	mov.f32 	%f94, 0f00000000;
	@%p1 bra 	$L__BB0_2;
	ld.global.f32 	%f94, [%rd1];
$L__BB0_2:
	st.shared.f32 	[%r3], %f94;
	sub.s32 	%r18, %r4, %r1;
	setp.lt.s32 	%p2, %r18, 97;
	mov.f32 	%f95, 0f00000000;
	@%p2 bra 	$L__BB0_4;
	ld.global.f32 	%f95, [%rd1+384];
$L__BB0_4:
	cvta.to.global.u64 	%rd6, %rd2;
	st.shared.f32 	[%r3+384], %f95;
	bar.sync 	0;
	ld.const.f32 	%f9, [c_Kernel+64];
	ld.shared.f32 	%f10, [%r3+96];
	fma.rn.f32 	%f11, %f9, %f10, 0f00000000;
	ld.const.f32 	%f12, [c_Kernel+60];
	ld.shared.f32 	%f13, [%r3+100];
	fma.rn.f32 	%f14, %f12, %f13, %f11;
	ld.const.f32 	%f15, [c_Kernel+56];
	ld.shared.f32 	%f16, [%r3+104];
	fma.rn.f32 	%f17, %f15, %f16, %f14;
	ld.const.f32 	%f18, [c_Kernel+52];
	ld.shared.f32 	%f19, [%r3+108];
	fma.rn.f32 	%f20, %f18, %f19, %f17;
	ld.const.f32 	%f21, [c_Kernel+48];
	ld.shared.f32 	%f22, [%r3+112];
	fma.rn.f32 	%f23, %f21, %f22, %f20;
	ld.const.f32 	%f24, [c_Kernel+44];
	ld.shared.f32 	%f25, [%r3+116];
	fma.rn.f32 	%f26, %f24, %f25, %f23;
	ld.const.f32 	%f27, [c_Kernel+40];
	ld.shared.f32 	%f28, [%r3+120];
	fma.rn.f32 	%f29, %f27, %f28, %f26;
	ld.const.f32 	%f30, [c_Kernel+36];
	ld.shared.f32 	%f31, [%r3+124];
	fma.rn.f32 	%f32, %f30, %f31, %f29;
	ld.const.f32 	%f33, [c_Kernel+32];
	ld.shared.f32 	%f34, [%r3+128];
	fma.rn.f32 	%f35, %f33, %f34, %f32;
	ld.const.f32 	%f36, [c_Kernel+28];
	ld.shared.f32 	%f37, [%r3+132];
	fma.rn.f32 	%f38, %f36, %f37, %f35;
	ld.const.f32 	%f39, [c_Kernel+24];
	ld.shared.f32 	%f40, [%r3+136];
	fma.rn.f32 	%f41, %f39, %f40, %f38;
	ld.const.f32 	%f42, [c_Kernel+20];
	ld.shared.f32 	%f43, [%r3+140];
	fma.rn.f32 	%f44, %f42, %f43, %f41;
	ld.const.f32 	%f45, [c_Kernel+16];
	ld.shared.f32 	%f46, [%r3+144];
	fma.rn.f32 	%f47, %f45, %f46, %f44;
	ld.const.f32 	%f48, [c_Kernel+12];
	ld.shared.f32 	%f49, [%r3+148];
	fma.rn.f32 	%f50, %f48, %f49, %f47;
	ld.const.f32 	%f51, [c_Kernel+8];
	ld.shared.f32 	%f52, [%r3+152];
	fma.rn.f32 	%f53, %f51, %f52, %f50;
	ld.const.f32 	%f54, [c_Kernel+4];
	ld.shared.f32 	%f55, [%r3+156];
	fma.rn.f32 	%f56, %f54, %f55, %f53;
	ld.const.f32 	%f57, [c_Kernel];
	ld.shared.f32 	%f58, [%r3+160];
	fma.rn.f32 	%f59, %f57, %f58, %f56;
	add.s64 	%rd8, %rd6, %rd5;
	st.global.f32 	[%rd8+128], %f59;
	ld.shared.f32 	%f60, [%r3+224];
	fma.rn.f32 	%f61, %f9, %f60, 0f00000000;
	ld.shared.f32 	%f62, [%r3+228];
	fma.rn.f32 	%f63, %f12, %f62, %f61;
	ld.shared.f32 	%f64, [%r3+232];
	fma.rn.f32 	%f65, %f15, %f64, %f63;
	ld.shared.f32 	%f66, [%r3+236];
	fma.rn.f32 	%f67, %f18, %f66, %f65;
	ld.shared.f32 	%f68, [%r3+240];
	fma.rn.f32 	%f69, %f21, %f68, %f67;
	ld.shared.f32 	%f70, [%r3+244];
	fma.rn.f32 	%f71, %f24, %f70, %f69;
	ld.shared.f32 	%f72, [%r3+248];
	fma.rn.f32 	%f73, %f27, %f72, %f71;
	ld.shared.f32 	%f74, [%r3+252];
	fma.rn.f32 	%f75, %f30, %f74, %f73;
	ld.shared.f32 	%f76, [%r3+256];
	fma.rn.f32 	%f77, %f33, %f76, %f75;
	ld.shared.f32 	%f78, [%r3+260];
	fma.rn.f32 	%f79, %f36, %f78, %f77;
	ld.shared.f32 	%f80, [%r3+264];
	fma.rn.f32 	%f81, %f39, %f80, %f79;
	ld.shared.f32 	%f82, [%r3+268];
	fma.rn.f32 	%f83, %f42, %f82, %f81;
	ld.shared.f32 	%f84, [%r3+272];
	fma.rn.f32 	%f85, %f45, %f84, %f83;
	ld.shared.f32 	%f86, [%r3+276];
	fma.rn.f32 	%f87, %f48, %f86, %f85;
	ld.shared.f32 	%f88, [%r3+280];
	fma.rn.f32 	%f89, %f51, %f88, %f87;
	ld.shared.f32 	%f90, [%r3+284];
	fma.rn.f32 	%f91, %f54, %f90, %f89;
	ld.shared.f32 	%f92, [%r3+288];
	fma.rn.f32 	%f93, %f57, %f92, %f91;
	st.global.f32 	[%rd8+256], %f93;
	ret;

}
	// .globl	_Z24convolutionColumnsKernelPfS_iii
.visible .entry _Z24convolutionColumnsKernelPfS_iii(
	.param .u64 .ptr .align 1 _Z24convolutionColumnsKernelPfS_iii_param_0,
	.param .u64 .ptr .align 1 _Z24convolutionColumnsKernelPfS_iii_param_1,
	.param .u32 _Z24convolutionColumnsKernelPfS_iii_param_2,
	.param .u32 _Z24convolutionColumnsKernelPfS_iii_param_3,
	.param .u32 _Z24convolutionColumnsKernelPfS_iii_param_4
)
{
	.reg .pred 	%p<3>;
	.reg .b32 	%r<20>;
	.reg .b32 	%f<87>;
	.reg .b64 	%rd<21>;
	// demoted variable
	.shared .align 4 .b8 _ZZ24convolutionColumnsKernelPfS_iiiE6s_Data[4224];
	ld.param.u64 	%rd7, [_Z24convolutionColumnsKernelPfS_iii_param_1];
	ld.param.u32 	%r3, [_Z24convolutionColumnsKernelPfS_iii_param_3];
	ld.param.u32 	%r4, [_Z24convolutionColumnsKernelPfS_iii_param_4];
	cvta.to.global.u64 	%rd8, %rd7;
	mov.u32 	%r5, %ctaid.x;
	shl.b32 	%r6, %r5, 5;
	mov.u32 	%r7, %tid.x;
	add.s32 	%r8, %r6, %r7;
	mov.u32 	%r9, %ctaid.y;
	shl.b32 	%r10, %r9, 4;
	mov.u32 	%r11, %tid.y;
	add.s32 	%r12, %r11, %r10;
	add.s32 	%r1, %r12, -8;
	mad.lo.s32 	%r13, %r4, %r1, %r8;
	cvt.s64.s32 	%rd1, %r13;
	mul.wide.s32 	%rd9, %r13, 4;
	add.s64 	%rd2, %rd8, %rd9;
	mov.u32 	%r14, _ZZ24convolutionColumnsKernelPfS_iiiE6s_Data;
	mad.lo.s32 	%r15, %r7, 132, %r14;
	shl.b32 	%r16, %r4, 3;
	cvt.s64.s32 	%rd3, %r16;
	mul.wide.s32 	%rd4, %r16, 4;
	add.s64 	%rd10, %rd2, %rd4;
	ld.global.f32 	%f6, [%rd10];
	shl.b32 	%r17, %r11, 2;
	add.s32 	%r2, %r15, %r17;
	st.shared.f32 	[%r2+32], %f6;
	add.s64 	%rd5, %rd10, %rd4;
	ld.global.f32 	%f7, [%rd5];
	st.shared.f32 	[%r2+64], %f7;
	setp.lt.s32 	%p1, %r1, 0;
	mov.f32 	%f85, 0f00000000;
	@%p1 bra 	$L__BB1_2;
	ld.global.f32 	%f85, [%rd2];
$L__BB1_2:
	st.shared.f32 	[%r2], %f85;
	sub.s32 	%r18, %r3, %r1;
	setp.lt.s32 	%p2, %r18, 25;
	mov.f32 	%f86, 0f00000000;
	@%p2 bra 	$L__BB1_4;
	add.s64 	%rd11, %rd5, %rd4;
	ld.global.f32 	%f86, [%rd11];
$L__BB1_4:
	ld.param.u64 	%rd20, [_Z24convolutionColumnsKernelPfS_iii_param_0];
	shl.b32 	%r19, %r4, 4;
	cvt.s64.s32 	%rd12, %r19;
	cvta.to.global.u64 	%rd13, %rd20;
	st.shared.f32 	[%r2+96], %f86;
	bar.sync 	0;
	ld.const.f32 	%f9, [c_Kernel+64];
	ld.shared.f32 	%f10, [%r2];
	fma.rn.f32 	%f11, %f9, %f10, 0f00000000;
	ld.const.f32 	%f12, [c_Kernel+60];
	ld.shared.f32 	%f13, [%r2+4];
	fma.rn.f32 	%f14, %f12, %f13, %f11;
	ld.const.f32 	%f15, [c_Kernel+56];
	ld.shared.f32 	%f16, [%r2+8];
	fma.rn.f32 	%f17, %f15, %f16, %f14;
	ld.const.f32 	%f18, [c_Kernel+52];
	ld.shared.f32 	%f19, [%r2+12];
	fma.rn.f32 	%f20, %f18, %f19, %f17;
	ld.const.f32 	%f21, [c_Kernel+48];
	ld.shared.f32 	%f22, [%r2+16];
	fma.rn.f32 	%f23, %f21, %f22, %f20;
	ld.const.f32 	%f24, [c_Kernel+44];
	ld.shared.f32 	%f25, [%r2+20];
	fma.rn.f32 	%f26, %f24, %f25, %f23;
	ld.const.f32 	%f27, [c_Kernel+40];
	ld.shared.f32 	%f28, [%r2+24];
	fma.rn.f32 	%f29, %f27, %f28, %f26;
	ld.const.f32 	%f30, [c_Kernel+36];
	ld.shared.f32 	%f31, [%r2+28];
	fma.rn.f32 	%f32, %f30, %f31, %f29;
	ld.const.f32 	%f33, [c_Kernel+32];
	ld.shared.f32 	%f34, [%r2+32];
	fma.rn.f32 	%f35, %f33, %f34, %f32;
	ld.const.f32 	%f36, [c_Kernel+28];
	ld.shared.f32 	%f37, [%r2+36];
	fma.rn.f32 	%f38, %f36, %f37, %f35;
	ld.const.f32 	%f39, [c_Kernel+24];
	ld.shared.f32 	%f40, [%r2+40];
	fma.rn.f32 	%f41, %f39, %f40, %f38;
	ld.const.f32 	%f42, [c_Kernel+20];
	ld.shared.f32 	%f43, [%r2+44];
	fma.rn.f32 	%f44, %f42, %f43, %f41;
	ld.const.f32 	%f45, [c_Kernel+16];
	ld.shared.f32 	%f46, [%r2+48];
	fma.rn.f32 	%f47, %f45, %f46, %f44;
	ld.const.f32 	%f48, [c_Kernel+12];
	ld.shared.f32 	%f49, [%r2+52];
	fma.rn.f32 	%f50, %f48, %f49, %f47;
	ld.const.f32 	%f51, [c_Kernel+8];
	ld.shared.f32 	%f52, [%r2+56];
	fma.rn.f32 	%f53, %f51, %f52, %f50;
	ld.const.f32 	%f54, [c_Kernel+4];
	ld.shared.f32 	%f55, [%r2+60];
	fma.rn.f32 	%f56, %f54, %f55, %f53;
	ld.const.f32 	%f57, [c_Kernel];
	ld.shared.f32 	%f58, [%r2+64];
	fma.rn.f32 	%f59, %f57, %f58, %f56;
	add.s64 	%rd14, %rd3, %rd1;
	shl.b64 	%rd15, %rd14, 2;
	add.s64 	%rd16, %rd13, %rd15;
	st.global.f32 	[%rd16], %f59;
	fma.rn.f32 	%f60, %f9, %f34, 0f00000000;
	fma.rn.f32 	%f61, %f12, %f37, %f60;
	fma.rn.f32 	%f62, %f15, %f40, %f61;
	fma.rn.f32 	%f63, %f18, %f43, %f62;
	fma.rn.f32 	%f64, %f21, %f46, %f63;
	fma.rn.f32 	%f65, %f24, %f49, %f64;
	fma.rn.f32 	%f66, %f27, %f52, %f65;
	fma.rn.f32 	%f67, %f30, %f55, %f66;
	fma.rn.f32 	%f68, %f33, %f58, %f67;
	ld.shared.f32 	%f69, [%r2+68];
	fma.rn.f32 	%f70, %f36, %f69, %f68;
	ld.shared.f32 	%f71, [%r2+72];
	fma.rn.f32 	%f72, %f39, %f71, %f70;
	ld.shared.f32 	%f73, [%r2+76];
	fma.rn.f32 	%f74, %f42, %f73, %f72;
	ld.shared.f32 	%f75, [%r2+80];
	fma.rn.f32 	%f76, %f45, %f75, %f74;
	ld.shared.f32 	%f77, [%r2+84];
	fma.rn.f32 	%f78, %f48, %f77, %f76;
	ld.shared.f32 	%f79, [%r2+88];
	fma.rn.f32 	%f80, %f51, %f79, %f78;
	ld.shared.f32 	%f81, [%r2+92];
	fma.rn.f32 	%f82, %f54, %f81, %f80;
	ld.shared.f32 	%f83, [%r2+96];
	fma.rn.f32 	%f84, %f57, %f83, %f82;
	add.s64 	%rd17, %rd12, %rd1;
	shl.b64 	%rd18, %rd17, 2;
	add.s64 	%rd19, %rd13, %rd18;
	st.global.f32 	[%rd19], %f84;
	ret;

}


// ===== COMPILED SASS (sm_100) =====

	.target	sm_100

	.elftype	@"ET_EXEC"


//--------------------- .note.nv.tkinfo           --------------------------
	.section	.note.nv.tkinfo,"",@"SHT_NOTE"
	.sectionflags	@"SHF_NOTE_NV_TKINFO"
	.tkinfo
        /*0018*/ 	.word	0x00000002
        /*0030*/ 	.string	""
        /*0030*/ 	.string	"ptxas"
        /*0030*/ 	.string	"Cuda compilation tools, release 13.0, V13.0.88"
        /*0030*/ 	.string	"Build cuda_13.0.r13.0/compiler.36424714_0"
        /*0030*/ 	.string	"-arch sm_100 -m 64 "



//--------------------- .note.nv.cuinfo           --------------------------
	.section	.note.nv.cuinfo,"",@"SHT_NOTE"
	.sectionflags	@"SHF_NOTE_NV_CUINFO"
        /*0018*/ 	.short	0x0002
        /*001a*/ 	.short	0x0064
        /*001c*/ 	.short	0x0082
	.zero		2


//--------------------- .nv.info                  --------------------------
	.section	.nv.info,"",@"SHT_CUDA_INFO"
	.align	4


	//----- nvinfo : EIATTR_REGCOUNT
	.align		4
        /*0000*/ 	.byte	0x04, 0x2f
        /*0002*/ 	.short	(.L_2 - .L_1)
	.align		4
.L_1:
        /*0004*/ 	.word	index@(_Z21convolutionRowsKernelPfS_iii)
        /*0008*/ 	.word	0x0000001c


	//----- nvinfo : EIATTR_FRAME_SIZE
	.align		4
.L_2:
        /*000c*/ 	.byte	0x04, 0x11
        /*000e*/ 	.short	(.L_4 - .L_3)
	.align		4
.L_3:
        /*0010*/ 	.word	index@(_Z21convolutionRowsKernelPfS_iii)
        /*0014*/ 	.word	0x00000000


	//----- nvinfo : EIATTR_REGCOUNT
	.align		4
.L_4:
        /*0018*/ 	.byte	0x04, 0x2f
        /*001a*/ 	.short	(.L_6 - .L_5)
	.align		4
.L_5:
        /*001c*/ 	.word	index@(_Z24convolutionColumnsKernelPfS_iii)
        /*0020*/ 	.word	0x0000001c


	//----- nvinfo : EIATTR_FRAME_SIZE
	.align		4
.L_6:
        /*0024*/ 	.byte	0x04, 0x11
        /*0026*/ 	.short	(.L_8 - .L_7)
	.align		4
.L_7:
        /*0028*/ 	.word	index@(_Z24convolutionColumnsKernelPfS_iii)
        /*002c*/ 	.word	0x00000000


	//----- nvinfo : EIATTR_MIN_STACK_SIZE
	.align		4
.L_8:
        /*0030*/ 	.byte	0x04, 0x12
        /*0032*/ 	.short	(.L_10 - .L_9)
	.align		4
.L_9:
        /*0034*/ 	.word	index@(_Z24convolutionColumnsKernelPfS_iii)
        /*0038*/ 	.word	0x00000000


	//----- nvinfo : EIATTR_MIN_STACK_SIZE
	.align		4
.L_10:
        /*003c*/ 	.byte	0x04, 0x12
        /*003e*/ 	.short	(.L_12 - .L_11)
	.align		4
.L_11:
        /*0040*/ 	.word	index@(_Z21convolutionRowsKernelPfS_iii)
        /*0044*/ 	.word	0x00000000
.L_12:


//--------------------- .nv.compat                --------------------------
	.section	.nv.compat,"",@"SHT_CUDA_COMPAT_INFO"
	.align	4
        /*0000*/ 	.byte	0x02, 0x09, 0x00, 0x00, 0x02, 0x02, 0x01, 0x00, 0x02, 0x05, 0x05, 0x00, 0x03, 0x07, 0x01, 0x01
        /*0010*/ 	.byte	0x02, 0x03, 0x00, 0x00, 0x02, 0x06, 0x01, 0x00, 0x04, 0x0b, 0x08, 0x00, 0x09, 0x00, 0x00, 0x00
        /*0020*/ 	.byte	0x00, 0x00, 0x00, 0x00


//--------------------- .nv.info._Z24convolutionColumnsKernelPfS_iii --------------------------
	.section	.nv.info._Z24convolutionColumnsKernelPfS_iii,"",@"SHT_CUDA_INFO"
	.sectionflags	@""
	.align	4


	//----- nvinfo : EIATTR_CUDA_API_VERSION
	.align		4
        /*0000*/ 	.byte	0x04, 0x37
        /*0002*/ 	.short	(.L_14 - .L_13)
.L_13:
        /*0004*/ 	.word	0x00000082


	//----- nvinfo : EIATTR_KPARAM_INFO
	.align		4
.L_14:
        /*0008*/ 	.byte	0x04, 0x17
        /*000a*/ 	.short	(.L_16 - .L_15)
.L_15:
        /*000c*/ 	.word	0x00000000
        /*0010*/ 	.short	0x0004
        /*0012*/ 	.short	0x0018
        /*0014*/ 	.byte	0x00, 0xf0, 0x11, 0x00


	//----- nvinfo : EIATTR_KPARAM_INFO
	.align		4
.L_16:
        /*0018*/ 	.byte	0x04, 0x17
        /*001a*/ 	.short	(.L_18 - .L_17)
.L_17:
        /*001c*/ 	.word	0x00000000
        /*0020*/ 	.short	0x0003
        /*0022*/ 	.short	0x0014
        /*0024*/ 	.byte	0x00, 0xf0, 0x11, 0x00


	//----- nvinfo : EIATTR_KPARAM_INFO
	.align		4
.L_18:
        /*0028*/ 	.byte	0x04, 0x17
        /*002a*/ 	.short	(.L_20 - .L_19)
.L_19:
        /*002c*/ 	.word	0x00000000
        /*0030*/ 	.short	0x0002
        /*0032*/ 	.short	0x0010
        /*0034*/ 	.byte	0x00, 0xf0, 0x11, 0x00


	//----- nvinfo : EIATTR_KPARAM_INFO
	.align		4
.L_20:
        /*0038*/ 	.byte	0x04, 0x17
        /*003a*/ 	.short	(.L_22 - .L_21)
.L_21:
        /*003c*/ 	.word	0x00000000
        /*0040*/ 	.short	0x0001
        /*0042*/ 	.short	0x0008
        /*0044*/ 	.byte	0x00, 0xf5, 0x21, 0x00


	//----- nvinfo : EIATTR_KPARAM_INFO
	.align		4
.L_22:
        /*0048*/ 	.byte	0x04, 0x17
        /*004a*/ 	.short	(.L_24 - .L_23)
.L_23:
        /*004c*/ 	.word	0x00000000
        /*0050*/ 	.short	0x0000
        /*0052*/ 	.short	0x0000
        /*0054*/ 	.byte	0x00, 0xf5, 0x21, 0x00


	//----- nvinfo : EIATTR_SPARSE_MMA_MASK
	.align		4
.L_24:
        /*0058*/ 	.byte	0x03, 0x50
        /*005a*/ 	.short	0x0000


	//----- nvinfo : EIATTR_MAXREG_COUNT
	.align		4
        /*005c*/ 	.byte	0x03, 0x1b
        /*005e*/ 	.short	0x00ff


	//----- nvinfo : EIATTR_NUM_BARRIERS
	.align		4
        /*0060*/ 	.byte	0x02, 0x4c
        /*0062*/ 	.byte	0x01
	.zero		1


	//----- nvinfo : EIATTR_MERCURY_ISA_VERSION
	.align		4
        /*0064*/ 	.byte	0x03, 0x5f
        /*0066*/ 	.short	0x0101


	//----- nvinfo : EIATTR_VRC_CTA_INIT_COUNT
	.align		4
        /*0068*/ 	.byte	0x02, 0x4a
	.zero		1
	.zero		1


	//----- nvinfo : EIATTR_EXIT_INSTR_OFFSETS
	.align		4
        /*006c*/ 	.byte	0x04, 0x1c
        /*006e*/ 	.short	(.L_26 - .L_25)


	//   ....[0]....
.L_25:
        /*0070*/ 	.word	0x00000720


	//----- nvinfo : EIATTR_CBANK_PARAM_SIZE
	.align		4
.L_26:
        /*0074*/ 	.byte	0x03, 0x19
        /*0076*/ 	.short	0x001c


	//----- nvinfo : EIATTR_PARAM_CBANK
	.align		4
        /*0078*/ 	.byte	0x04, 0x0a
        /*007a*/ 	.short	(.L_28 - .L_27)
	.align		4
.L_27:
        /*007c*/ 	.word	index@(.nv.constant0._Z24convolutionColumnsKernelPfS_iii)
        /*0080*/ 	.short	0x0380
        /*0082*/ 	.short	0x001c


	//----- nvinfo : EIATTR_SW_WAR
	.align		4
.L_28:
        /*0084*/ 	.byte	0x04, 0x36
        /*0086*/ 	.short	(.L_30 - .L_29)
.L_29:
        /*0088*/ 	.word	0x00000008
.L_30:


//--------------------- .nv.info._Z21convolutionRowsKernelPfS_iii --------------------------
	.section	.nv.info._Z21convolutionRowsKernelPfS_iii,"",@"SHT_CUDA_INFO"
	.sectionflags	@""
	.align	4


	//----- nvinfo : EIATTR_CUDA_API_VERSION
	.align		4
        /*0000*/ 	.byte	0x04, 0x37
        /*0002*/ 	.short	(.L_32 - .L_31)
.L_31:
        /*0004*/ 	.word	0x00000082


	//----- nvinfo : EIATTR_KPARAM_INFO
	.align		4
.L_32:
        /*0008*/ 	.byte	0x04, 0x17
        /*000a*/ 	.short	(.L_34 - .L_33)
.L_33:
        /*000c*/ 	.word	0x00000000
        /*0010*/ 	.short	0x0004
        /*0012*/ 	.short	0x0018
        /*0014*/ 	.byte	0x00, 0xf0, 0x11, 0x00


	//----- nvinfo : EIATTR_KPARAM_INFO
	.align		4
.L_34:
        /*0018*/ 	.byte	0x04, 0x17
        /*001a*/ 	.short	(.L_36 - .L_35)
.L_35:
        /*001c*/ 	.word	0x00000000
        /*0020*/ 	.short	0x0003
        /*0022*/ 	.short	0x0014
        /*0024*/ 	.byte	0x00, 0xf0, 0x11, 0x00


	//----- nvinfo : EIATTR_KPARAM_INFO
	.align		4
.L_36:
        /*0028*/ 	.byte	0x04, 0x17
        /*002a*/ 	.short	(.L_38 - .L_37)
.L_37:
        /*002c*/ 	.word	0x00000000
        /*0030*/ 	.short	0x0002
        /*0032*/ 	.short	0x0010
        /*0034*/ 	.byte	0x00, 0xf0, 0x11, 0x00


	//----- nvinfo : EIATTR_KPARAM_INFO
	.align		4
.L_38:
        /*0038*/ 	.byte	0x04, 0x17
        /*003a*/ 	.short	(.L_40 - .L_39)
.L_39:
        /*003c*/ 	.word	0x00000000
        /*0040*/ 	.short	0x0001
        /*0042*/ 	.short	0x0008
        /*0044*/ 	.byte	0x00, 0xf5, 0x21, 0x00


	//----- nvinfo : EIATTR_KPARAM_INFO
	.align		4
.L_40:
        /*0048*/ 	.byte	0x04, 0x17
        /*004a*/ 	.short	(.L_42 - .L_41)
.L_41:
        /*004c*/ 	.word	0x00000000
        /*0050*/ 	.short	0x0000
        /*0052*/ 	.short	0x0000
        /*0054*/ 	.byte	0x00, 0xf5, 0x21, 0x00


	//----- nvinfo : EIATTR_SPARSE_MMA_MASK
	.align		4
.L_42:
        /*0058*/ 	.byte	0x03, 0x50
        /*005a*/ 	.short	0x0000


	//----- nvinfo : EIATTR_MAXREG_COUNT
	.align		4
        /*005c*/ 	.byte	0x03, 0x1b
        /*005e*/ 	.short	0x00ff


	//----- nvinfo : EIATTR_NUM_BARRIERS
	.align		4
        /*0060*/ 	.byte	0x02, 0x4c
        /*0062*/ 	.byte	0x01
	.zero		1


	//----- nvinfo : EIATTR_MERCURY_ISA_VERSION
	.align		4
        /*0064*/ 	.byte	0x03, 0x5f
        /*0066*/ 	.short	0x0101


	//----- nvinfo : EIATTR_VRC_CTA_INIT_COUNT
	.align		4
        /*0068*/ 	.byte	0x02, 0x4a
	.zero		1
	.zero		1


	//----- nvinfo : EIATTR_EXIT_INSTR_OFFSETS
	.align		4
        /*006c*/ 	.byte	0x04, 0x1c
        /*006e*/ 	.short	(.L_44 - .L_43)


	//   ....[0]....
.L_43:
        /*0070*/ 	.word	0x000006e0


	//----- nvinfo : EIATTR_CBANK_PARAM_SIZE
	.align		4
.L_44:
        /*0074*/ 	.byte	0x03, 0x19
        /*0076*/ 	.short	0x001c


	//----- nvinfo : EIATTR_PARAM_CBANK
	.align		4
        /*0078*/ 	.byte	0x04, 0x0a
        /*007a*/ 	.short	(.L_46 - .L_45)
	.align		4
.L_45:
        /*007c*/ 	.word	index@(.nv.constant0._Z21convolutionRowsKernelPfS_iii)
        /*0080*/ 	.short	0x0380
        /*0082*/ 	.short	0x001c


	//----- nvinfo : EIATTR_SW_WAR
	.align		4
.L_46:
        /*0084*/ 	.byte	0x04, 0x36
        /*0086*/ 	.short	(.L_48 - .L_47)
.L_47:
        /*0088*/ 	.word	0x00000008
.L_48:


//--------------------- .nv.callgraph             --------------------------
	.section	.nv.callgraph,"",@"SHT_CUDA_CALLGRAPH"
	.align	4
	.sectionentsize	8
	.align		4
        /*0000*/ 	.word	0x00000000
	.align		4
        /*0004*/ 	.word	0xffffffff
	.align		4
        /*0008*/ 	.word	0x00000000
	.align		4
        /*000c*/ 	.word	0xfffffffe
	.align		4
        /*0010*/ 	.word	0x00000000
	.align		4
        /*0014*/ 	.word	0xfffffffd
	.align		4
        /*0018*/ 	.word	0x00000000
	.align		4
        /*001c*/ 	.word	0xfffffffc


//--------------------- .nv.constant3             --------------------------
	.section	.nv.constant3,"a",@progbits
	.align	4
.nv.constant3:
	.type		c_Kernel,@object
	.size		c_Kernel,(.L_0 - c_Kernel)
c_Kernel:
	.zero		68
.L_0:


//--------------------- .text._Z24convolutionColumnsKernelPfS_iii --------------------------
	.section	.text._Z24convolutionColumnsKernelPfS_iii,"ax",@progbits
	.align	128
        .global         _Z24convolutionColumnsKernelPfS_iii
        .type           _Z24convolutionColumnsKernelPfS_iii,@function
        .size           _Z24convolutionColumnsKernelPfS_iii,(.L_x_2 - _Z24convolutionColumnsKernelPfS_iii)
        .other          _Z24convolutionColumnsKernelPfS_iii,@"STO_CUDA_ENTRY STV_DEFAULT"
_Z24convolutionColumnsKernelPfS_iii:
.text._Z24convolutionColumnsKernelPfS_iii:
[----:B------:R-:W-:Y:S01]  /*0000*/  LDC R1, c[0x0][0x37c] ;  /* 0x0000df00ff017b82 */ /* 0x000fe20000000800 */
[----:B------:R-:W0:Y:S07]  /*0010*/  S2R R4, SR_CTAID.Y ;  /* 0x0000000000047919 */ /* 0x000e2e0000002600 */
[----:B------:R-:W1:Y:S01]  /*0020*/  LDC R5, c[0x0][0x398] ;  /* 0x0000e600ff057b82 */ /* 0x000e620000000800 */
[----:B------:R-:W2:Y:S01]  /*0030*/  LDCU UR4, c[0x0][0x394] ;  /* 0x00007280ff0477ac */ /* 0x000ea20008000800 */
[----:B------:R-:W-:Y:S01]  /*0040*/  HFMA2 R17, -RZ, RZ, 0, 0 ;  /* 0x00000000ff117431 */ /* 0x000fe200000001ff */
[----:B------:R-:W0:Y:S01]  /*0050*/  S2R R25, SR_TID.Y ;  /* 0x0000000000197919 */ /* 0x000e220000002200 */
[----:B------:R-:W-:Y:S01]  /*0060*/  MOV R19, RZ ;  /* 0x000000ff00137202 */ /* 0x000fe20000000f00 */
[----:B------:R-:W3:Y:S01]  /*0070*/  LDCU UR6, c[0x3][0x40] ;  /* 0x00c00800ff0677ac */ /* 0x000ee20008000800 */
[----:B------:R-:W4:Y:S02]  /*0080*/  S2R R0, SR_CTAID.X ;  /* 0x0000000000007919 */ /* 0x000f240000002500 */
[----:B------:R-:W5:Y:S01]  /*0090*/  LDC.64 R2, c[0x0][0x388] ;  /* 0x0000e200ff027b82 */ /* 0x000f620000000a00 */
[----:B------:R-:W3:Y:S01]  /*00a0*/  LDCU.128 UR8, c[0x3][0x30] ;  /* 0x00c00600ff0877ac */ /* 0x000ee20008000c00 */
[----:B------:R-:W4:Y:S01]  /*00b0*/  S2R R23, SR_TID.X ;  /* 0x0000000000177919 */ /* 0x000f220000002100 */
[----:B------:R-:W3:Y:S01]  /*00c0*/  LDCU.128 UR12, c[0x3][0x20] ;  /* 0x00c00400ff0c77ac */ /* 0x000ee20008000c00 */
[----:B-1----:R-:W-:-:S02]  /*00d0*/  SHF.L.U32 R6, R5, 0x3, RZ ;  /* 0x0000000305067819 */ /* 0x002fc400000006ff */
[----:B0-----:R-:W-:-:S04]  /*00e0*/  LEA R4, R4, R25, 0x4 ;  /* 0x0000001904047211 */ /* 0x001fc800078e20ff */
[----:B------:R-:W-:Y:S02]  /*00f0*/  IADD3 R4, PT, PT, R4, -0x8, RZ ;  /* 0xfffffff804047810 */ /* 0x000fe40007ffe0ff */
[----:B----4-:R-:W-:Y:S02]  /*0100*/  LEA R0, R0, R23, 0x5 ;  /* 0x0000001700007211 */ /* 0x010fe400078e28ff */
[----:B------:R-:W-:-:S03]  /*0110*/  ISETP.GE.AND P0, PT, R4, RZ, PT ;  /* 0x000000ff0400720c */ /* 0x000fc60003f06270 */
[C---:B------:R-:W-:Y:S01]  /*0120*/  IMAD R7, R4.reuse, R5, R0 ;  /* 0x0000000504077224 */ /* 0x040fe200078e0200 */
[----:B--2---:R-:W-:Y:S01]  /*0130*/  IADD3 R0, PT, PT, -R4, UR4, RZ ;  /* 0x0000000404007c10 */ /* 0x004fe2000fffe1ff */
[----:B------:R-:W0:Y:S02]  /*0140*/  LDCU.64 UR4, c[0x0][0x358] ;  /* 0x00006b00ff0477ac */ /* 0x000e240008000a00 */
[----:B-----5:R-:W-:Y:S01]  /*0150*/  IMAD.WIDE R2, R7, 0x4, R2 ;  /* 0x0000000407027825 */ /* 0x020fe200078e0202 */
[----:B------:R-:W-:-:S03]  /*0160*/  ISETP.GE.AND P1, PT, R0, 0x19, PT ;  /* 0x000000190000780c */ /* 0x000fc60003f26270 */
[----:B------:R-:W-:-:S04]  /*0170*/  IMAD.WIDE R10, R6, 0x4, R2 ;  /* 0x00000004060a7825 */ /* 0x000fc800078e0202 */
[C---:B------:R-:W-:Y:S01]  /*0180*/  IMAD.WIDE R12, R6.reuse, 0x4, R10 ;  /* 0x00000004060c7825 */ /* 0x040fe200078e020a */
[----:B0-----:R-:W2:Y:S05]  /*0190*/  @P0 LDG.E R17, desc[UR4][R2.64] ;  /* 0x0000000402110981 */ /* 0x001eaa000c1e1900 */
[----:B------:R-:W-:Y:S01]  /*01a0*/  @P1 IMAD.WIDE R14, R6, 0x4, R12 ;  /* 0x00000004060e1825 */ /* 0x000fe200078e020c */
[----:B------:R-:W4:Y:S04]  /*01b0*/  LDG.E R11, desc[UR4][R10.64] ;  /* 0x000000040a0b7981 */ /* 0x000f28000c1e1900 */
[----:B------:R-:W5:Y:S04]  /*01c0*/  LDG.E R9, desc[UR4][R12.64] ;  /* 0x000000040c097981 */ /* 0x000f68000c1e1900 */
[----:B------:R-:W3:Y:S01]  /*01d0*/  @P1 LDG.E R19, desc[UR4][R14.64] ;  /* 0x000000040e131981 */ /* 0x000ee2000c1e1900 */
[----:B------:R-:W0:Y:S01]  /*01e0*/  S2R R21, SR_CgaCtaId ;  /* 0x0000000000157919 */ /* 0x000e220000008800 */
[----:B------:R-:W-:-:S04]  /*01f0*/  MOV R0, 0x400 ;  /* 0x0000040000007802 */ /* 0x000fc80000000f00 */
[----:B0-----:R-:W-:-:S05]  /*0200*/  LEA R0, R21, R0, 0x18 ;  /* 0x0000000015007211 */ /* 0x001fca00078ec0ff */
[----:B------:R-:W-:-:S05]  /*0210*/  IMAD R0, R23, 0x84, R0 ;  /* 0x0000008417007824 */ /* 0x000fca00078e0200 */
[----:B------:R-:W-:-:S05]  /*0220*/  LEA R8, R25, R0, 0x2 ;  /* 0x0000000019087211 */ /* 0x000fca00078e10ff */
[----:B--2---:R-:W-:Y:S04]  /*0230*/  STS [R8], R17 ;  /* 0x0000001108007388 */ /* 0x004fe80000000800 */
[----:B----4-:R-:W-:Y:S04]  /*0240*/  STS [R8+0x20], R11 ;  /* 0x0000200b08007388 */ /* 0x010fe80000000800 */
[----:B-----5:R-:W-:Y:S04]  /*0250*/  STS [R8+0x40], R9 ;  /* 0x0000400908007388 */ /* 0x020fe80000000800 */
[----:B---3--:R-:W-:Y:S01]  /*0260*/  STS [R8+0x60], R19 ;  /* 0x0000601308007388 */ /* 0x008fe20000000800 */
[----:B------:R-:W-:Y:S06]  /*0270*/  BAR.SYNC.DEFER_BLOCKING 0x0 ;  /* 0x0000000000007b1d */ /* 0x000fec0000010000 */
[----:B------:R-:W0:Y:S04]  /*0280*/  LDS R2, [R8] ;  /* 0x0000000008027984 */ /* 0x000e280000000800 */
[----:B------:R-:W1:Y:S04]  /*0290*/  LDS R0, [R8+0x20] ;  /* 0x0000200008007984 */ /* 0x000e680000000800 */
[----:B------:R-:W2:Y:S04]  /*02a0*/  LDS R23, [R8+0x4] ;  /* 0x0000040008177984 */ /* 0x000ea80000000800 */
[----:B------:R-:W3:Y:S04]  /*02b0*/  LDS R14, [R8+0x24] ;  /* 0x00002400080e7984 */ /* 0x000ee80000000800 */
[----:B------:R-:W4:Y:S04]  /*02c0*/  LDS R22, [R8+0x8] ;  /* 0x0000080008167984 */ /* 0x000f280000000800 */
[----:B------:R-:W-:Y:S04]  /*02d0*/  LDS R20, [R8+0xc] ;  /* 0x00000c0008147984 */ /* 0x000fe80000000800 */
[----:B------:R-:W5:Y:S04]  /*02e0*/  LDS R13, [R8+0x28] ;  /* 0x00002800080d7984 */ /* 0x000f680000000800 */
[----:B------:R-:W-:Y:S04]  /*02f0*/  LDS R21, [R8+0x10] ;  /* 0x0000100008157984 */ /* 0x000fe80000000800 */
[----:B------:R-:W5:Y:S04]  /*0300*/  LDS R12, [R8+0x2c] ;  /* 0x00002c00080c7984 */ /* 0x000f680000000800 */
[----:B------:R-:W-:Y:S04]  /*0310*/  LDS R17, [R8+0x14] ;  /* 0x0000140008117984 */ /* 0x000fe80000000800 */
[----:B------:R-:W5:Y:S04]  /*0320*/  LDS R11, [R8+0x30] ;  /* 0x00003000080b7984 */ /* 0x000f680000000800 */
[----:B------:R-:W-:Y:S04]  /*0330*/  LDS R16, [R8+0x18] ;  /* 0x0000180008107984 */ /* 0x000fe80000000800 */
[----:B------:R-:W5:Y:S04]  /*0340*/  LDS R9, [R8+0x34] ;  /* 0x0000340008097984 */ /* 0x000f680000000800 */
[----:B------:R-:W5:Y:S04]  /*0350*/  LDS R15, [R8+0x1c] ;  /* 0x00001c00080f7984 */ /* 0x000f680000000800 */
[----:B------:R-:W5:Y:S04]  /*0360*/  LDS R10, [R8+0x38] ;  /* 0x00003800080a7984 */ /* 0x000f680000000800 */
[----:B------:R-:W5:Y:S01]  /*0370*/  LDS R4, [R8+0x3c] ;  /* 0x00003c0008047984 */ /* 0x000f620000000800 */
[----:B0-----:R-:W-:-:S03]  /*0380*/  FFMA R18, R2, UR6, RZ ;  /* 0x0000000602127c23 */ /* 0x001fc600080000ff */
[----:B------:R-:W0:Y:S01]  /*0390*/  LDS R3, [R8+0x40] ;  /* 0x0000400008037984 */ /* 0x000e220000000800 */
[----:B-1----:R-:W-:-:S03]  /*03a0*/  FFMA R19, R0, UR6, RZ ;  /* 0x0000000600137c23 */ /* 0x002fc600080000ff */
[----:B------:R-:W1:Y:S01]  /*03b0*/  LDS R2, [R8+0x44] ;  /* 0x0000440008027984 */ /* 0x000e620000000800 */
[----:B--2---:R-:W-:Y:S01]  /*03c0*/  FFMA R23, R23, UR11, R18 ;  /* 0x0000000b17177c23 */ /* 0x004fe20008000012 */
[----:B------:R-:W2:Y:S02]  /*03d0*/  LDCU.64 UR6, c[0x0][0x380] ;  /* 0x00007000ff0677ac */ /* 0x000ea40008000a00 */
[----:B------:R-:W2:Y:S01]  /*03e0*/  LDS R18, [R8+0x48] ;  /* 0x0000480008127984 */ /* 0x000ea20000000800 */
[----:B---3--:R-:W-:Y:S01]  /*03f0*/  FFMA R24, R14, UR11, R19 ;  /* 0x0000000b0e187c23 */ /* 0x008fe20008000013 */
[----:B----4-:R-:W-:Y:S02]  /*0400*/  FFMA R23, R22, UR10, R23 ;  /* 0x0000000a16177c23 */ /* 0x010fe40008000017 */
[----:B------:R-:W3:Y:S01]  /*0410*/  LDS R19, [R8+0x4c] ;  /* 0x00004c0008137984 */ /* 0x000ee20000000800 */
[----:B-----5:R-:W-:Y:S01]  /*0420*/  FFMA R25, R13, UR10, R24 ;  /* 0x0000000a0d197c23 */ /* 0x020fe20008000018 */
[----:B------:R-:W-:-:S02]  /*0430*/  FFMA R22, R20, UR9, R23 ;  /* 0x0000000914167c23 */ /* 0x000fc40008000017 */
[----:B------:R-:W4:Y:S01]  /*0440*/  LDS R20, [R8+0x50] ;  /* 0x0000500008147984 */ /* 0x000f220000000800 */
[----:B------:R-:W-:Y:S01]  /*0450*/  FFMA R24, R12, UR9, R25 ;  /* 0x000000090c187c23 */ /* 0x000fe20008000019 */
[----:B------:R-:W-:Y:S02]  /*0460*/  FFMA R22, R21, UR8, R22 ;  /* 0x0000000815167c23 */ /* 0x000fe40008000016 */
[----:B------:R-:W5:Y:S01]  /*0470*/  LDS R21, [R8+0x54] ;  /* 0x0000540008157984 */ /* 0x000f620000000800 */
[----:B------:R-:W-:Y:S01]  /*0480*/  FFMA R24, R11, UR8, R24 ;  /* 0x000000080b187c23 */ /* 0x000fe20008000018 */
[----:B------:R-:W-:Y:S01]  /*0490*/  FFMA R23, R17, UR15, R22 ;  /* 0x0000000f11177c23 */ /* 0x000fe20008000016 */
[----:B------:R-:W0:Y:S01]  /*04a0*/  LDCU.128 UR8, c[0x3][0x10] ;  /* 0x00c00200ff0877ac */ /* 0x000e220008000c00 */
[----:B------:R-:W5:Y:S01]  /*04b0*/  LDS R17, [R8+0x58] ;  /* 0x0000580008117984 */ /* 0x000f620000000800 */
[----:B------:R-:W-:Y:S01]  /*04c0*/  FFMA R25, R9, UR15, R24 ;  /* 0x0000000f09197c23 */ /* 0x000fe20008000018 */
[----:B------:R-:W-:-:S02]  /*04d0*/  FFMA R22, R16, UR14, R23 ;  /* 0x0000000e10167c23 */ /* 0x000fc40008000017 */
[----:B------:R-:W5:Y:S02]  /*04e0*/  LDS R16, [R8+0x5c] ;  /* 0x00005c0008107984 */ /* 0x000f640000000800 */
[----:B------:R-:W-:Y:S01]  /*04f0*/  FFMA R23, R15, UR13, R22 ;  /* 0x0000000d0f177c23 */ /* 0x000fe20008000016 */
[----:B------:R-:W-:Y:S01]  /*0500*/  FFMA R25, R10, UR14, R25 ;  /* 0x0000000e0a197c23 */ /* 0x000fe20008000019 */
[----:B------:R5:W5:Y:S03]  /*0510*/  LDS R15, [R8+0x60] ;  /* 0x00006000080f7984 */ /* 0x000b660000000800 */
[----:B------:R-:W-:Y:S01]  /*0520*/  FFMA R22, R4, UR13, R25 ;  /* 0x0000000d04167c23 */ /* 0x000fe20008000019 */
[----:B------:R-:W-:-:S03]  /*0530*/  FFMA R23, R0, UR12, R23 ;  /* 0x0000000c00177c23 */ /* 0x000fc60008000017 */
[----:B0-----:R-:W-:Y:S01]  /*0540*/  FFMA R25, R3, UR12, R22 ;  /* 0x0000000c03197c23 */ /* 0x001fe20008000016 */
[----:B------:R-:W0:Y:S01]  /*0550*/  LDCU.128 UR12, c[0x3][URZ] ;  /* 0x00c00000ff0c77ac */ /* 0x000e220008000c00 */
[----:B------:R-:W-:Y:S02]  /*0560*/  FFMA R14, R14, UR11, R23 ;  /* 0x0000000b0e0e7c23 */ /* 0x000fe40008000017 */
[----:B-1----:R-:W-:Y:S02]  /*0570*/  FFMA R25, R2, UR11, R25 ;  /* 0x0000000b02197c23 */ /* 0x002fe40008000019 */
[----:B------:R-:W-:Y:S02]  /*0580*/  FFMA R13, R13, UR10, R14 ;  /* 0x0000000a0d0d7c23 */ /* 0x000fe4000800000e */
[----:B--2---:R-:W-:Y:S02]  /*0590*/  FFMA R18, R18, UR10, R25 ;  /* 0x0000000a12127c23 */ /* 0x004fe40008000019 */
[----:B------:R-:W-:-:S02]  /*05a0*/  FFMA R12, R12, UR9, R13 ;  /* 0x000000090c0c7c23 */ /* 0x000fc4000800000d */
[----:B---3--:R-:W-:Y:S02]  /*05b0*/  FFMA R19, R19, UR9, R18 ;  /* 0x0000000913137c23 */ /* 0x008fe40008000012 */
[----:B------:R-:W-:Y:S02]  /*05c0*/  FFMA R12, R11, UR8, R12 ;  /* 0x000000080b0c7c23 */ /* 0x000fe4000800000c */
[----:B----4-:R-:W-:Y:S01]  /*05d0*/  FFMA R20, R20, UR8, R19 ;  /* 0x0000000814147c23 */ /* 0x010fe20008000013 */
[----:B------:R-:W-:Y:S01]  /*05e0*/  SHF.L.U32 R0, R5, 0x4, RZ ;  /* 0x0000000405007819 */ /* 0x000fe200000006ff */
[----:B0-----:R-:W-:Y:S02]  /*05f0*/  FFMA R9, R9, UR15, R12 ;  /* 0x0000000f09097c23 */ /* 0x001fe4000800000c */
[----:B-----5:R-:W-:Y:S01]  /*0600*/  FFMA R20, R21, UR15, R20 ;  /* 0x0000000f15147c23 */ /* 0x020fe20008000014 */
[----:B------:R-:W-:Y:S02]  /*0610*/  SHF.R.S32.HI R5, RZ, 0x1f, R7 ;  /* 0x0000001fff057819 */ /* 0x000fe40000011407 */
[C---:B------:R-:W-:Y:S01]  /*0620*/  IADD3 R11, P0, PT, R7.reuse, R6, RZ ;  /* 0x00000006070b7210 */ /* 0x040fe20007f1e0ff */
[----:B------:R-:W-:Y:S01]  /*0630*/  FFMA R9, R10, UR14, R9 ;  /* 0x0000000e0a097c23 */ /* 0x000fe20008000009 */
[----:B------:R-:W-:Y:S01]  /*0640*/  IADD3 R2, P1, PT, R7, R0, RZ ;  /* 0x0000000007027210 */ /* 0x000fe20007f3e0ff */
[----:B------:R-:W-:Y:S01]  /*0650*/  FFMA R17, R17, UR14, R20 ;  /* 0x0000000e11117c23 */ /* 0x000fe20008000014 */
[-C--:B------:R-:W-:Y:S01]  /*0660*/  LEA.HI.X.SX32 R12, R6, R5.reuse, 0x1, P0 ;  /* 0x00000005060c7211 */ /* 0x080fe200000f0eff */
[----:B------:R-:W-:Y:S01]  /*0670*/  FFMA R4, R4, UR13, R9 ;  /* 0x0000000d04047c23 */ /* 0x000fe20008000009 */
[----:B------:R-:W-:Y:S01]  /*0680*/  LEA.HI.X.SX32 R5, R0, R5, 0x1, P1 ;  /* 0x0000000500057211 */ /* 0x000fe200008f0eff */
[----:B------:R-:W-:Y:S01]  /*0690*/  FFMA R16, R16, UR13, R17 ;  /* 0x0000000d10107c23 */ /* 0x000fe20008000011 */
[----:B------:R-:W-:-:S02]  /*06a0*/  LEA R6, P0, R11, UR6, 0x2 ;  /* 0x000000060b067c11 */ /* 0x000fc4000f8010ff */
[C---:B------:R-:W-:Y:S01]  /*06b0*/  LEA R8, P1, R2.reuse, UR6, 0x2 ;  /* 0x0000000602087c11 */ /* 0x040fe2000f8210ff */
[----:B------:R-:W-:Y:S01]  /*06c0*/  FFMA R3, R3, UR12, R4 ;  /* 0x0000000c03037c23 */ /* 0x000fe20008000004 */
[----:B------:R-:W-:Y:S01]  /*06d0*/  LEA.HI.X R7, R11, UR7, R12, 0x2, P0 ;  /* 0x000000070b077c11 */ /* 0x000fe200080f140c */
[----:B------:R-:W-:Y:S01]  /*06e0*/  FFMA R15, R15, UR12, R16 ;  /* 0x0000000c0f0f7c23 */ /* 0x000fe20008000010 */
[----:B------:R-:W-:-:S03]  /*06f0*/  LEA.HI.X R9, R2, UR7, R5, 0x2, P1 ;  /* 0x0000000702097c11 */ /* 0x000fc600088f1405 */
[----:B------:R-:W-:Y:S04]  /*0700*/  STG.E desc[UR4][R6.64], R3 ;  /* 0x0000000306007986 */ /* 0x000fe8000c101904 */
[----:B------:R-:W-:Y:S01]  /*0710*/  STG.E desc[UR4][R8.64], R15 ;  /* 0x0000000f08007986 */ /* 0x000fe2000c101904 */
[----:B------:R-:W-:Y:S05]  /*0720*/  EXIT ;  /* 0x000000000000794d */ /* 0x000fea0003800000 */
.L_x_0:
[----:B------:R-:W-:-:S00]  /*0730*/  BRA `(.L_x_0) ;  /* 0xfffffffc00fc7947 */ /* 0x000fc0000383ffff */
[----:B------:R-:W-:-:S00]  /*0740*/  NOP ;  /* 0x0000000000007918 */ /* 0x000fc00000000000 */
        /* <DEDUP_REMOVED lines=11> */
.L_x_2:


//--------------------- .text._Z21convolutionRowsKernelPfS_iii --------------------------
	.section	.text._Z21convolutionRowsKernelPfS_iii,"ax",@progbits
	.align	128
        .global         _Z21convolutionRowsKernelPfS_iii
        .type           _Z21convolutionRowsKernelPfS_iii,@function
        .size           _Z21convolutionRowsKernelPfS_iii,(.L_x_3 - _Z21convolutionRowsKernelPfS_iii)
        .other          _Z21convolutionRowsKernelPfS_iii,@"STO_CUDA_ENTRY STV_DEFAULT"
_Z21convolutionRowsKernelPfS_iii:
.text._Z21convolutionRowsKernelPfS_iii:
[----:B------:R-:W-:Y:S01]  /*0000*/  LDC R1, c[0x0][0x37c] ;  /* 0x0000df00ff017b82 */ /* 0x000fe20000000800 */
[----:B------:R-:W0:Y:S01]  /*0010*/  S2R R0, SR_CTAID.X ;  /* 0x0000000000007919 */ /* 0x000e220000002500 */
[----:B------:R-:W1:Y:S06]  /*0020*/  LDCU UR5, c[0x0][0x390] ;  /* 0x00007200ff0577ac */ /* 0x000e6c0008000800 */
[----:B------:R-:W2:Y:S01]  /*0030*/  LDC.64 R4, c[0x0][0x388] ;  /* 0x0000e200ff047b82 */ /* 0x000ea20000000a00 */
[----:B------:R-:W-:Y:S01]  /*0040*/  HFMA2 R10, -RZ, RZ, 0, 0 ;  /* 0x00000000ff0a7431 */ /* 0x000fe200000001ff */
[----:B------:R-:W0:Y:S01]  /*0050*/  S2R R2, SR_TID.X ;  /* 0x0000000000027919 */ /* 0x000e220000002100 */
[----:B------:R-:W3:Y:S01]  /*0060*/  LDCU UR4, c[0x0][0x398] ;  /* 0x00007300ff0477ac */ /* 0x000ee20008000800 */
[----:B------:R-:W-:Y:S01]  /*0070*/  MOV R14, RZ ;  /* 0x000000ff000e7202 */ /* 0x000fe20000000f00 */
[----:B------:R-:W4:Y:S01]  /*0080*/  S2R R3, SR_CTAID.Y ;  /* 0x0000000000037919 */ /* 0x000f220000002600 */
[----:B------:R-:W5:Y:S01]  /*0090*/  LDCU.64 UR6, c[0x0][0x358] ;  /* 0x00006b00ff0677ac */ /* 0x000f620008000a00 */
[----:B------:R-:W4:Y:S01]  /*00a0*/  S2R R12, SR_TID.Y ;  /* 0x00000000000c7919 */ /* 0x000f220000002200 */
[----:B------:R-:W5:Y:S01]  /*00b0*/  LDCU.128 UR8, c[0x3][0x30] ;  /* 0x00c00600ff0877ac */ /* 0x000f620008000c00 */
[----:B------:R-:W5:Y:S01]  /*00c0*/  LDCU.128 UR12, c[0x3][0x20] ;  /* 0x00c00400ff0c77ac */ /* 0x000f620008000c00 */
[----:B0-----:R-:W-:-:S04]  /*00d0*/  LEA R0, R0, R2, 0x6 ;  /* 0x0000000200007211 */ /* 0x001fc800078e30ff */
[----:B------:R-:W-:-:S04]  /*00e0*/  IADD3 R0, PT, PT, R0, -0x20, RZ ;  /* 0xffffffe000007810 */ /* 0x000fc80007ffe0ff */
[C---:B-1----:R-:W-:Y:S02]  /*00f0*/  IADD3 R6, PT, PT, -R0.reuse, UR5, RZ ;  /* 0x0000000500067c10 */ /* 0x042fe4000fffe1ff */
[----:B----4-:R-:W-:Y:S02]  /*0100*/  LEA R3, R3, R12, 0x3 ;  /* 0x0000000c03037211 */ /* 0x010fe400078e18ff */
[----:B------:R-:W-:Y:S02]  /*0110*/  ISETP.GE.AND P0, PT, R0, RZ, PT ;  /* 0x000000ff0000720c */ /* 0x000fe40003f06270 */
[----:B------:R-:W-:Y:S01]  /*0120*/  ISETP.GE.AND P1, PT, R6, 0x61, PT ;  /* 0x000000610600780c */ /* 0x000fe20003f26270 */
[----:B---3--:R-:W-:-:S04]  /*0130*/  IMAD R3, R3, UR4, R0 ;  /* 0x0000000403037c24 */ /* 0x008fc8000f8e0200 */
[----:B--2---:R-:W-:-:S05]  /*0140*/  IMAD.WIDE R4, R3, 0x4, R4 ;  /* 0x0000000403047825 */ /* 0x004fca00078e0204 */
[----:B-----5:R-:W2:Y:S04]  /*0150*/  LDG.E R6, desc[UR6][R4.64+0x80] ;  /* 0x0000800604067981 */ /* 0x020ea8000c1e1900 */
[----:B------:R-:W3:Y:S04]  /*0160*/  LDG.E R8, desc[UR6][R4.64+0x100] ;  /* 0x0001000604087981 */ /* 0x000ee8000c1e1900 */
[----:B------:R-:W4:Y:S04]  /*0170*/  @P0 LDG.E R10, desc[UR6][R4.64] ;  /* 0x00000006040a0981 */ /* 0x000f28000c1e1900 */
[----:B------:R-:W5:Y:S01]  /*0180*/  @P1 LDG.E R14, desc[UR6][R4.64+0x180] ;  /* 0x00018006040e1981 */ /* 0x000f62000c1e1900 */
[----:B------:R-:W0:Y:S01]  /*0190*/  S2UR UR5, SR_CgaCtaId ;  /* 0x00000000000579c3 */ /* 0x000e220000008800 */
[----:B------:R-:W-:-:S02]  /*01a0*/  UMOV UR4, 0x400 ;  /* 0x0000040000047882 */ /* 0x000fc40000000000 */
[----:B0-----:R-:W-:-:S06]  /*01b0*/  ULEA UR4, UR5, UR4, 0x18 ;  /* 0x0000000405047291 */ /* 0x001fcc000f8ec0ff */
[----:B------:R-:W-:-:S04]  /*01c0*/  LEA R11, R12, UR4, 0x9 ;  /* 0x000000040c0b7c11 */ /* 0x000fc8000f8e48ff */
[----:B------:R-:W-:Y:S01]  /*01d0*/  LEA R11, R2, R11, 0x2 ;  /* 0x0000000b020b7211 */ /* 0x000fe200078e10ff */
[----:B------:R-:W0:Y:S04]  /*01e0*/  LDCU UR4, c[0x3][0x40] ;  /* 0x00c00800ff0477ac */ /* 0x000e280008000800 */
[----:B--2---:R-:W-:Y:S04]  /*01f0*/  STS [R11+0x80], R6 ;  /* 0x000080060b007388 */ /* 0x004fe80000000800 */
[----:B---3--:R-:W-:Y:S04]  /*0200*/  STS [R11+0x100], R8 ;  /* 0x000100080b007388 */ /* 0x008fe80000000800 */
[----:B----4-:R-:W-:Y:S04]  /*0210*/  STS [R11], R10 ;  /* 0x0000000a0b007388 */ /* 0x010fe80000000800 */
[----:B-----5:R-:W-:Y:S01]  /*0220*/  STS [R11+0x180], R14 ;  /* 0x0001800e0b007388 */ /* 0x020fe20000000800 */
[----:B------:R-:W-:Y:S06]  /*0230*/  BAR.SYNC.DEFER_BLOCKING 0x0 ;  /* 0x0000000000007b1d */ /* 0x000fec0000010000 */
[----:B------:R-:W0:Y:S04]  /*0240*/  LDS R0, [R11+0x60] ;  /* 0x000060000b007984 */ /* 0x000e280000000800 */
[----:B------:R-:W1:Y:S04]  /*0250*/  LDS R5, [R11+0x64] ;  /* 0x000064000b057984 */ /* 0x000e680000000800 */
[----:B------:R-:W2:Y:S04]  /*0260*/  LDS R2, [R11+0xe0] ;  /* 0x0000e0000b027984 */ /* 0x000ea80000000800 */
[----:B------:R-:W3:Y:S04]  /*0270*/  LDS R23, [R11+0xe4] ;  /* 0x0000e4000b177984 */ /* 0x000ee80000000800 */
[----:B------:R-:W4:Y:S04]  /*0280*/  LDS R24, [R11+0x68] ;  /* 0x000068000b187984 */ /* 0x000f280000000800 */
[----:B------:R-:W5:Y:S04]  /*0290*/  LDS R4, [R11+0xe8] ;  /* 0x0000e8000b047984 */ /* 0x000f680000000800 */
[----:B------:R-:W5:Y:S04]  /*02a0*/  LDS R22, [R11+0x6c] ;  /* 0x00006c000b167984 */ /* 0x000f680000000800 */
[----:B------:R-:W5:Y:S04]  /*02b0*/  LDS R12, [R11+0xec] ;  /* 0x0000ec000b0c7984 */ /* 0x000f680000000800 */
[----:B------:R-:W5:Y:S04]  /*02c0*/  LDS R21, [R11+0x70] ;  /* 0x000070000b157984 */ /* 0x000f680000000800 */
[----:B------:R-:W5:Y:S04]  /*02d0*/  LDS R20, [R11+0xf0] ;  /* 0x0000f0000b147984 */ /* 0x000f680000000800 */
[----:B------:R-:W5:Y:S01]  /*02e0*/  LDS R19, [R11+0x74] ;  /* 0x000074000b137984 */ /* 0x000f620000000800 */
[----:B0-----:R-:W-:-:S03]  /*02f0*/  FFMA R0, R0, UR4, RZ ;  /* 0x0000000400007c23 */ /* 0x001fc600080000ff */
[----:B------:R-:W0:Y:S01]  /*0300*/  LDS R18, [R11+0xf4] ;  /* 0x0000f4000b127984 */ /* 0x000e220000000800 */
[----:B-1----:R-:W-:-:S03]  /*0310*/  FFMA R5, R5, UR11, R0 ;  /* 0x0000000b05057c23 */ /* 0x002fc60008000000 */
[----:B------:R-:W1:Y:S01]  /*0320*/  LDS R16, [R11+0x78] ;  /* 0x000078000b107984 */ /* 0x000e620000000800 */
[----:B--2---:R-:W-:-:S03]  /*0330*/  FFMA R2, R2, UR4, RZ ;  /* 0x0000000402027c23 */ /* 0x004fc600080000ff */
[----:B------:R-:W2:Y:S01]  /*0340*/  LDS R15, [R11+0xf8] ;  /* 0x0000f8000b0f7984 */ /* 0x000ea20000000800 */
[----:B---3--:R-:W-:-:S03]  /*0350*/  FFMA R25, R23, UR11, R2 ;  /* 0x0000000b17197c23 */ /* 0x008fc60008000002 */
[----:B------:R-:W3:Y:S01]  /*0360*/  LDS R10, [R11+0x7c] ;  /* 0x00007c000b0a7984 */ /* 0x000ee20000000800 */
[----:B----4-:R-:W-:-:S03]  /*0370*/  FFMA R23, R24, UR10, R5 ;  /* 0x0000000a18177c23 */ /* 0x010fc60008000005 */
[----:B------:R-:W4:Y:S01]  /*0380*/  LDS R9, [R11+0xfc] ;  /* 0x0000fc000b097984 */ /* 0x000f220000000800 */
[----:B-----5:R-:W-:-:S03]  /*0390*/  FFMA R25, R4, UR10, R25 ;  /* 0x0000000a04197c23 */ /* 0x020fc60008000019 */
[----:B------:R-:W5:Y:S01]  /*03a0*/  LDS R8, [R11+0x80] ;  /* 0x000080000b087984 */ /* 0x000f620000000800 */
[----:B------:R-:W-:-:S03]  /*03b0*/  FFMA R22, R22, UR9, R23 ;  /* 0x0000000916167c23 */ /* 0x000fc60008000017 */
[----:B------:R-:W5:Y:S01]  /*03c0*/  LDS R7, [R11+0x100] ;  /* 0x000100000b077984 */ /* 0x000f620000000800 */
[----:B------:R-:W-:-:S03]  /*03d0*/  FFMA R25, R12, UR9, R25 ;  /* 0x000000090c197c23 */ /* 0x000fc60008000019 */
[----:B------:R-:W5:Y:S01]  /*03e0*/  LDS R14, [R11+0x84] ;  /* 0x000084000b0e7984 */ /* 0x000f620000000800 */
[----:B------:R-:W-:-:S03]  /*03f0*/  FFMA R24, R21, UR8, R22 ;  /* 0x0000000815187c23 */ /* 0x000fc60008000016 */
[----:B------:R-:W5:Y:S01]  /*0400*/  LDS R13, [R11+0x104] ;  /* 0x000104000b0d7984 */ /* 0x000f620000000800 */
[----:B------:R-:W-:Y:S01]  /*0410*/  FFMA R25, R20, UR8, R25 ;  /* 0x0000000814197c23 */ /* 0x000fe20008000019 */
[----:B------:R-:W5:Y:S02]  /*0420*/  LDCU.128 UR8, c[0x3][0x10] ;  /* 0x00c00200ff0877ac */ /* 0x000f640008000c00 */
[----:B------:R-:W5:Y:S01]  /*0430*/  LDS R17, [R11+0x88] ;  /* 0x000088000b117984 */ /* 0x000f620000000800 */
[----:B------:R-:W-:-:S03]  /*0440*/  FFMA R23, R19, UR15, R24 ;  /* 0x0000000f13177c23 */ /* 0x000fc60008000018 */
[----:B------:R-:W5:Y:S01]  /*0450*/  LDS R0, [R11+0x108] ;  /* 0x000108000b007984 */ /* 0x000f620000000800 */
[----:B0-----:R-:W-:-:S03]  /*0460*/  FFMA R24, R18, UR15, R25 ;  /* 0x0000000f12187c23 */ /* 0x001fc60008000019 */
[----:B------:R-:W0:Y:S01]  /*0470*/  LDS R6, [R11+0x8c] ;  /* 0x00008c000b067984 */ /* 0x000e220000000800 */
[----:B-1----:R-:W-:-:S03]  /*0480*/  FFMA R23, R16, UR14, R23 ;  /* 0x0000000e10177c23 */ /* 0x002fc60008000017 */
[----:B------:R-:W1:Y:S01]  /*0490*/  LDS R5, [R11+0x10c] ;  /* 0x00010c000b057984 */ /* 0x000e620000000800 */
[----:B--2---:R-:W-:-:S03]  /*04a0*/  FFMA R24, R15, UR14, R24 ;  /* 0x0000000e0f187c23 */ /* 0x004fc60008000018 */
[----:B------:R-:W2:Y:S01]  /*04b0*/  LDS R4, [R11+0x90] ;  /* 0x000090000b047984 */ /* 0x000ea20000000800 */
[----:B---3--:R-:W-:-:S03]  /*04c0*/  FFMA R23, R10, UR13, R23 ;  /* 0x0000000d0a177c23 */ /* 0x008fc60008000017 */
[----:B------:R-:W3:Y:S01]  /*04d0*/  LDS R2, [R11+0x110] ;  /* 0x000110000b027984 */ /* 0x000ee20000000800 */
[----:B----4-:R-:W-:-:S03]  /*04e0*/  FFMA R24, R9, UR13, R24 ;  /* 0x0000000d09187c23 */ /* 0x010fc60008000018 */
[----:B------:R-:W4:Y:S01]  /*04f0*/  LDS R12, [R11+0x94] ;  /* 0x000094000b0c7984 */ /* 0x000f220000000800 */
[----:B-----5:R-:W-:Y:S02]  /*0500*/  FFMA R23, R8, UR12, R23 ;  /* 0x0000000c08177c23 */ /* 0x020fe40008000017 */
[----:B------:R-:W5:Y:S01]  /*0510*/  LDC.64 R8, c[0x0][0x380] ;  /* 0x0000e000ff087b82 */ /* 0x000f620000000a00 */
[----:B------:R-:W4:Y:S01]  /*0520*/  LDS R21, [R11+0x114] ;  /* 0x000114000b157984 */ /* 0x000f220000000800 */
[----:B------:R-:W-:Y:S01]  /*0530*/  FFMA R24, R7, UR12, R24 ;  /* 0x0000000c07187c23 */ /* 0x000fe20008000018 */
[----:B------:R-:W4:Y:S02]  /*0540*/  LDCU.128 UR12, c[0x3][URZ] ;  /* 0x00c00000ff0c77ac */ /* 0x000f240008000c00 */
[----:B------:R-:W4:Y:S01]  /*0550*/  LDS R22, [R11+0x98] ;  /* 0x000098000b167984 */ /* 0x000f220000000800 */
[----:B------:R-:W-:-:S03]  /*0560*/  FFMA R14, R14, UR11, R23 ;  /* 0x0000000b0e0e7c23 */ /* 0x000fc60008000017 */
[----:B------:R-:W4:Y:S01]  /*0570*/  LDS R20, [R11+0x118] ;  /* 0x000118000b147984 */ /* 0x000f220000000800 */
[----:B------:R-:W-:-:S03]  /*0580*/  FFMA R13, R13, UR11, R24 ;  /* 0x0000000b0d0d7c23 */ /* 0x000fc60008000018 */
[----:B------:R-:W4:Y:S01]  /*0590*/  LDS R19, [R11+0x9c] ;  /* 0x00009c000b137984 */ /* 0x000f220000000800 */
[----:B------:R-:W-:-:S03]  /*05a0*/  FFMA R17, R17, UR10, R14 ;  /* 0x0000000a11117c23 */ /* 0x000fc6000800000e */
[----:B------:R-:W4:Y:S01]  /*05b0*/  LDS R18, [R11+0x11c] ;  /* 0x00011c000b127984 */ /* 0x000f220000000800 */
[----:B------:R-:W-:-:S03]  /*05c0*/  FFMA R0, R0, UR10, R13 ;  /* 0x0000000a00007c23 */ /* 0x000fc6000800000d */
[----:B------:R-:W4:Y:S01]  /*05d0*/  LDS R16, [R11+0xa0] ;  /* 0x0000a0000b107984 */ /* 0x000f220000000800 */
[----:B0-----:R-:W-:Y:S01]  /*05e0*/  FFMA R17, R6, UR9, R17 ;  /* 0x0000000906117c23 */ /* 0x001fe20008000011 */
[----:B-----5:R-:W-:Y:S02]  /*05f0*/  IMAD.WIDE R8, R3, 0x4, R8 ;  /* 0x0000000403087825 */ /* 0x020fe400078e0208 */
[----:B------:R-:W0:Y:S02]  /*0600*/  LDS R15, [R11+0x120] ;  /* 0x000120000b0f7984 */ /* 0x000e240000000800 */
[----:B-1----:R-:W-:Y:S01]  /*0610*/  FFMA R5, R5, UR9, R0 ;  /* 0x0000000905057c23 */ /* 0x002fe20008000000 */
[----:B--2---:R-:W-:-:S03]  /*0620*/  FFMA R17, R4, UR8, R17 ;  /* 0x0000000804117c23 */ /* 0x004fc60008000011 */
[----:B---3--:R-:W-:Y:S01]  /*0630*/  FFMA R2, R2, UR8, R5 ;  /* 0x0000000802027c23 */ /* 0x008fe20008000005 */
[----:B----4-:R-:W-:-:S03]  /*0640*/  FFMA R17, R12, UR15, R17 ;  /* 0x0000000f0c117c23 */ /* 0x010fc60008000011 */
[----:B------:R-:W-:Y:S01]  /*0650*/  FFMA R21, R21, UR15, R2 ;  /* 0x0000000f15157c23 */ /* 0x000fe20008000002 */
[----:B------:R-:W-:-:S03]  /*0660*/  FFMA R22, R22, UR14, R17 ;  /* 0x0000000e16167c23 */ /* 0x000fc60008000011 */
[----:B------:R-:W-:Y:S01]  /*0670*/  FFMA R21, R20, UR14, R21 ;  /* 0x0000000e14157c23 */ /* 0x000fe20008000015 */
[----:B------:R-:W-:-:S03]  /*0680*/  FFMA R19, R19, UR13, R22 ;  /* 0x0000000d13137c23 */ /* 0x000fc60008000016 */
[----:B------:R-:W-:Y:S01]  /*0690*/  FFMA R18, R18, UR13, R21 ;  /* 0x0000000d12127c23 */ /* 0x000fe20008000015 */
[----:B------:R-:W-:-:S03]  /*06a0*/  FFMA R19, R16, UR12, R19 ;  /* 0x0000000c10137c23 */ /* 0x000fc60008000013 */
[----:B0-----:R-:W-:Y:S02]  /*06b0*/  FFMA R15, R15, UR12, R18 ;  /* 0x0000000c0f0f7c23 */ /* 0x001fe40008000012 */
[----:B------:R-:W-:Y:S04]  /*06c0*/  STG.E desc[UR6][R8.64+0x80], R19 ;  /* 0x0000801308007986 */ /* 0x000fe8000c101906 */
[----:B------:R-:W-:Y:S01]  /*06d0*/  STG.E desc[UR6][R8.64+0x100], R15 ;  /* 0x0001000f08007986 */ /* 0x000fe2000c101906 */
[----:B------:R-:W-:Y:S05]  /*06e0*/  EXIT ;  /* 0x000000000000794d */ /* 0x000fea0003800000 */
.L_x_1:
        /* <DEDUP_REMOVED lines=9> */
.L_x_3:


//--------------------- .nv.shared._Z24convolutionColumnsKernelPfS_iii --------------------------
	.section	.nv.shared._Z24convolutionColumnsKernelPfS_iii,"aw",@nobits
	.sectionflags	@""
	.align	4
.nv.shared._Z24convolutionColumnsKernelPfS_iii:
	.zero		5248


//--------------------- .nv.shared.reserved.0     --------------------------
	.section	.nv.shared.reserved.0,"aw",@nobits
	.weak		__nv_reservedSMEM_offset_0_alias
	.size		__nv_reservedSMEM_offset_0_alias, 0, 64
	.other		__nv_reservedSMEM_offset_0_alias,@"STO_CUDA_RESERVED_SHARED STV_DEFAULT"
__nv_reservedSMEM_offset_0_alias:
	.zero		0
	.zero		64


//--------------------- .nv.shared._Z21convolutionRowsKernelPfS_iii --------------------------
	.section	.nv.shared._Z21convolutionRowsKernelPfS_iii,"aw",@nobits
	.sectionflags	@""
	.align	4
.nv.shared._Z21convolutionRowsKernelPfS_iii:
	.zero		5120


//--------------------- .nv.constant0._Z24convolutionColumnsKernelPfS_iii --------------------------
	.section	.nv.constant0._Z24convolutionColumnsKernelPfS_iii,"a",@progbits
	.sectionflags	@""
	.align	4
.nv.constant0._Z24convolutionColumnsKernelPfS_iii:
	.zero		924


//--------------------- .nv.constant0._Z21convolutionRowsKernelPfS_iii --------------------------
	.section	.nv.constant0._Z21convolutionRowsKernelPfS_iii,"a",@progbits
	.sectionflags	@""
	.align	4
.nv.constant0._Z21convolutionRowsKernelPfS_iii:
	.zero		924


//--------------------- SYMBOLS --------------------------

	.type		.nv.reservedSmem.offset0,@object
	.size		.nv.reservedSmem.offset0,0x4
	.type		.nv.reservedSmem.cap,@object
	.size		.nv.reservedSmem.cap,0x4
